	.headerflags	@"EF_CUDA_TEXMODE_UNIFIED EF_CUDA_64BIT_ADDRESS EF_CUDA_ACCELERATORS EF_CUDA_SM90 EF_CUDA_VIRTUAL_SM(EF_CUDA_SM90)"
	.elftype	@"ET_EXEC"


//--------------------- .nv.info                  --------------------------
	.section	.nv.info,"",@"SHT_CUDA_INFO"
	.align	4


	//----- nvinfo : EIATTR_REGCOUNT
	.align		4
        /*0000*/ 	.byte	0x04, 0x2f
        /*0002*/ 	.short	(.L_3 - .L_2)
	.align		4
.L_2:
        /*0004*/ 	.word	index@(triton_poi_fused__native_batch_norm_legit_no_training_relu_12)
        /*0008*/ 	.word	0x00000011


	//----- nvinfo : EIATTR_MIN_STACK_SIZE
	.align		4
.L_3:
        /*000c*/ 	.byte	0x04, 0x12
        /*000e*/ 	.short	(.L_5 - .L_4)
	.align		4
.L_4:
        /*0010*/ 	.word	index@(triton_poi_fused__native_batch_norm_legit_no_training_relu_12)
        /*0014*/ 	.word	0x00000000


	//----- nvinfo : EIATTR_FRAME_SIZE
	.align		4
.L_5:
        /*0018*/ 	.byte	0x04, 0x11
        /*001a*/ 	.short	(.L_7 - .L_6)
	.align		4
.L_6:
        /*001c*/ 	.word	index@(triton_poi_fused__native_batch_norm_legit_no_training_relu_12)
        /*0020*/ 	.word	0x00000000


	//----- nvinfo : EIATTR_MIN_STACK_SIZE
	.align		4
.L_7:
        /*0024*/ 	.byte	0x04, 0x12
        /*0026*/ 	.short	(.L_9 - .L_8)
	.align		4
.L_8:
        /*0028*/ 	.word	index@(triton_poi_fused__native_batch_norm_legit_no_training_relu_12)
        /*002c*/ 	.word	0x00000000
.L_9:


//--------------------- .nv.info.triton_poi_fused__native_batch_norm_legit_no_training_relu_12 --------------------------
	.section	.nv.info.triton_poi_fused__native_batch_norm_legit_no_training_relu_12,"",@"SHT_CUDA_INFO"
	.sectionflags	@""
	.align	4


	//----- nvinfo : EIATTR_CUDA_API_VERSION
	.align		4
        /*0000*/ 	.byte	0x04, 0x37
        /*0002*/ 	.short	(.L_11 - .L_10)
.L_10:
        /*0004*/ 	.word	0x0000007c


	//----- nvinfo : EIATTR_KPARAM_INFO
	.align		4
.L_11:
        /*0008*/ 	.byte	0x04, 0x17
        /*000a*/ 	.short	(.L_13 - .L_12)
.L_12:
        /*000c*/ 	.word	0x00000000
        /*0010*/ 	.short	0x0006
        /*0012*/ 	.short	0x0030
        /*0014*/ 	.byte	0x00, 0xf0, 0x11, 0x00


	//----- nvinfo : EIATTR_KPARAM_INFO
	.align		4
.L_13:
        /*0018*/ 	.byte	0x04, 0x17
        /*001a*/ 	.short	(.L_15 - .L_14)
.L_14:
        /*001c*/ 	.word	0x00000000
        /*0020*/ 	.short	0x0005
        /*0022*/ 	.short	0x0028
        /*0024*/ 	.byte	0x00, 0xf4, 0x21, 0x00


	//----- nvinfo : EIATTR_KPARAM_INFO
	.align		4
.L_15:
        /*0028*/ 	.byte	0x04, 0x17
        /*002a*/ 	.short	(.L_17 - .L_16)
.L_16:
        /*002c*/ 	.word	0x00000000
        /*0030*/ 	.short	0x0004
        /*0032*/ 	.short	0x0020
        /*0034*/ 	.byte	0x00, 0xf4, 0x21, 0x00


	//----- nvinfo : EIATTR_KPARAM_INFO
	.align		4
.L_17:
        /*0038*/ 	.byte	0x04, 0x17
        /*003a*/ 	.short	(.L_19 - .L_18)
.L_18:
        /*003c*/ 	.word	0x00000000
        /*0040*/ 	.short	0x0003
        /*0042*/ 	.short	0x0018
        /*0044*/ 	.byte	0x00, 0xf4, 0x21, 0x00


	//----- nvinfo : EIATTR_KPARAM_INFO
	.align		4
.L_19:
        /*0048*/ 	.byte	0x04, 0x17
        /*004a*/ 	.short	(.L_21 - .L_20)
.L_20:
        /*004c*/ 	.word	0x00000000
        /*0050*/ 	.short	0x0002
        /*0052*/ 	.short	0x0010
        /*0054*/ 	.byte	0x00, 0xf4, 0x21, 0x00


	//----- nvinfo : EIATTR_KPARAM_INFO
	.align		4
.L_21:
        /*0058*/ 	.byte	0x04, 0x17
        /*005a*/ 	.short	(.L_23 - .L_22)
.L_22:
        /*005c*/ 	.word	0x00000000
        /*0060*/ 	.short	0x0001
        /*0062*/ 	.short	0x0008
        /*0064*/ 	.byte	0x00, 0xf4, 0x21, 0x00


	//----- nvinfo : EIATTR_KPARAM_INFO
	.align		4
.L_23:
        /*0068*/ 	.byte	0x04, 0x17
        /*006a*/ 	.short	(.L_25 - .L_24)
.L_24:
        /*006c*/ 	.word	0x00000000
        /*0070*/ 	.short	0x0000
        /*0072*/ 	.short	0x0000
        /*0074*/ 	.byte	0x00, 0xf4, 0x21, 0x00


	//----- nvinfo : EIATTR_SPARSE_MMA_MASK
	.align		4
.L_25:
        /*0078*/ 	.byte	0x03, 0x50
        /*007a*/ 	.short	0x0000


	//----- nvinfo : EIATTR_MAXREG_COUNT
	.align		4
        /*007c*/ 	.byte	0x03, 0x1b
        /*007e*/ 	.short	0x00ff


	//----- nvinfo : EIATTR_EXIT_INSTR_OFFSETS
	.align		4
        /*0080*/ 	.byte	0x04, 0x1c
        /*0082*/ 	.short	(.L_27 - .L_26)


	//   ....[0]....
.L_26:
        /*0084*/ 	.word	0x000003a0


	//----- nvinfo : EIATTR_REQNTID
	.align		4
.L_27:
        /*0088*/ 	.byte	0x04, 0x10
        /*008a*/ 	.short	(.L_29 - .L_28)
.L_28:
        /*008c*/ 	.word	0x00000100
        /*0090*/ 	.word	0x00000001
        /*0094*/ 	.word	0x00000001


	//----- nvinfo : EIATTR_CBANK_PARAM_SIZE
	.align		4
.L_29:
        /*0098*/ 	.byte	0x03, 0x19
        /*009a*/ 	.short	0x0034


	//----- nvinfo : EIATTR_PARAM_CBANK
	.align		4
        /*009c*/ 	.byte	0x04, 0x0a
        /*009e*/ 	.short	(.L_31 - .L_30)
	.align		4
.L_30:
        /*00a0*/ 	.word	index@(.nv.constant0.triton_poi_fused__native_batch_norm_legit_no_training_relu_12)
        /*00a4*/ 	.short	0x0210
        /*00a6*/ 	.short	0x0034


	//----- nvinfo : EIATTR_SW_WAR
	.align		4
.L_31:
        /*00a8*/ 	.byte	0x04, 0x36
        /*00aa*/ 	.short	(.L_33 - .L_32)
.L_32:
        /*00ac*/ 	.word	0x00000008
.L_33:


//--------------------- .nv.callgraph             --------------------------
	.section	.nv.callgraph,"",@"SHT_CUDA_CALLGRAPH"
	.align	4
	.sectionentsize	8
	.align		4
        /*0000*/ 	.word	0x00000000
	.align		4
        /*0004*/ 	.word	0xffffffff
	.align		4
        /*0008*/ 	.word	0x00000000
	.align		4
        /*000c*/ 	.word	0xfffffffe
	.align		4
        /*0010*/ 	.word	0x00000000
	.align		4
        /*0014*/ 	.word	0xfffffffd
	.align		4
        /*0018*/ 	.word	0x00000000
	.align		4
        /*001c*/ 	.word	0xfffffffc


//--------------------- .nv.constant4             --------------------------
	.section	.nv.constant4,"a",@progbits
	.align	8
	.align		8
.nv.constant4:
        /*0000*/ 	.dword	_$_str
	.align		8
        /*0008*/ 	.dword	_$_str_$_2


//--------------------- .text.triton_poi_fused__native_batch_norm_legit_no_training_relu_12 --------------------------
	.section	.text.triton_poi_fused__native_batch_norm_legit_no_training_relu_12,"ax",@progbits
	.align	128
        .global         triton_poi_fused__native_batch_norm_legit_no_training_relu_12
        .type           triton_poi_fused__native_batch_norm_legit_no_training_relu_12,@function
        .size           triton_poi_fused__native_batch_norm_legit_no_training_relu_12,(.L_x_1 - triton_poi_fused__native_batch_norm_legit_no_training_relu_12)
        .other          triton_poi_fused__native_batch_norm_legit_no_training_relu_12,@"STO_CUDA_ENTRY STV_DEFAULT"
triton_poi_fused__native_batch_norm_legit_no_training_relu_12:
.text.triton_poi_fused__native_batch_norm_legit_no_training_relu_12:
[----:B------:R-:W-:Y:S01]  /*0000*/  LDC R1, c[0x0][0x28] ;  /* 0x00000a00ff017b82 */ /* 0x000fe20000000800 */
[----:B------:R-:W1:Y:S07]  /*0010*/  S2R R0, SR_TID.X ;  /* 0x0000000000007919 */ /* 0x000e6e0000002100 */
[----:B------:R-:W2:Y:S01]  /*0020*/  LDC.64 R6, c[0x0][0x220] ;  /* 0x00008800ff067b82 */ /* 0x000ea20000000a00 */
[----:B------:R-:W-:Y:S01]  /*0030*/  ULDC.64 UR4, c[0x0][0x208] ;  /* 0x0000820000047ab9 */ /* 0x000fe20000000a00 */
[----:B------:R-:W3:Y:S06]  /*0040*/  S2R R5, SR_CTAID.X ;  /* 0x0000000000057919 */ /* 0x000eec0000002500 */
[----:B------:R-:W4:Y:S08]  /*0050*/  LDC.64 R8, c[0x0][0x228] ;  /* 0x00008a00ff087b82 */ /* 0x000f300000000a00 */
[----:B------:R-:W5:Y:S01]  /*0060*/  LDC.64 R10, c[0x0][0x230] ;  /* 0x00008c00ff0a7b82 */ /* 0x000f620000000a00 */
[----:B-1----:R-:W-:Y:S01]  /*0070*/  IMAD.SHL.U32 R0, R0, 0x2, RZ ;  /* 0x0000000200007824 */ /* 0x002fe200078e00ff */
[----:B---3--:R-:W-:-:S04]  /*0080*/  SHF.R.S32.HI R3, RZ, 0x16, R5 ;  /* 0x00000016ff037819 */ /* 0x008fc80000011405 */
[----:B------:R-:W-:Y:S02]  /*0090*/  LOP3.LUT R0, R0, 0x1fe, RZ, 0xc0, !PT ;  /* 0x000001fe00007812 */ /* 0x000fe400078ec0ff */
[----:B------:R-:W-:Y:S02]  /*00a0*/  SGXT R3, R3, 0x1 ;  /* 0x000000010303781a */ /* 0x000fe40000000200 */
[----:B------:R-:W-:Y:S02]  /*00b0*/  LEA R0, R5, R0, 0x9 ;  /* 0x0000000005007211 */ /* 0x000fe400078e48ff */
[----:B------:R-:W1:Y:S02]  /*00c0*/  LDC.64 R4, c[0x0][0x218] ;  /* 0x00008600ff047b82 */ /* 0x000e640000000a00 */
[----:B------:R-:W-:-:S04]  /*00d0*/  LEA.HI R3, R3, R0, RZ, 0x12 ;  /* 0x0000000003037211 */ /* 0x000fc800078f90ff */
[----:B------:R-:W-:-:S04]  /*00e0*/  SHF.R.S32.HI R3, RZ, 0x12, R3 ;  /* 0x00000012ff037819 */ /* 0x000fc80000011403 */
[----:B------:R-:W-:-:S04]  /*00f0*/  SHF.R.S32.HI R2, RZ, 0xf, R3 ;  /* 0x0000000fff027819 */ /* 0x000fc80000011403 */
[----:B------:R-:W-:-:S04]  /*0100*/  LOP3.LUT R2, R2, 0xffff, RZ, 0xc0, !PT ;  /* 0x0000ffff02027812 */ /* 0x000fc800078ec0ff */
[----:B------:R-:W-:-:S04]  /*0110*/  LEA.HI R2, R2, R3, RZ, 0x17 ;  /* 0x0000000302027211 */ /* 0x000fc800078fb8ff */
[----:B------:R-:W-:-:S05]  /*0120*/  LOP3.LUT R2, R2, 0xff80, RZ, 0xc0, !PT ;  /* 0x0000ff8002027812 */ /* 0x000fca00078ec0ff */
[----:B------:R-:W-:-:S05]  /*0130*/  IMAD.MOV R2, RZ, RZ, -R2 ;  /* 0x000000ffff027224 */ /* 0x000fca00078e0a02 */
[----:B------:R-:W-:-:S04]  /*0140*/  PRMT R2, R2, 0x7710, RZ ;  /* 0x0000771002027816 */ /* 0x000fc800000000ff */
[----:B------:R-:W-:-:S04]  /*0150*/  IADD3 R3, R3, R2, RZ ;  /* 0x0000000203037210 */ /* 0x000fc80007ffe0ff */
[----:B------:R-:W-:Y:S02]  /*0160*/  PRMT R13, R3, 0x9910, RZ ;  /* 0x00009910030d7816 */ /* 0x000fe400000000ff */
[----:B------:R-:W3:Y:S03]  /*0170*/  LDC.64 R2, c[0x0][0x210] ;  /* 0x00008400ff027b82 */ /* 0x000ee60000000a00 */
[----:B--2---:R-:W-:-:S06]  /*0180*/  IMAD.WIDE R6, R13, 0x4, R6 ;  /* 0x000000040d067825 */ /* 0x004fcc00078e0206 */
[----:B------:R-:W2:Y:S01]  /*0190*/  LDG.E.EL R6, desc[UR4][R6.64] ;  /* 0x0000000406067981 */ /* 0x000ea2000c2e1900 */
[----:B-1----:R-:W-:-:S05]  /*01a0*/  IMAD.WIDE R4, R13, 0x4, R4 ;  /* 0x000000040d047825 */ /* 0x002fca00078e0204 */
[----:B------:R1:W2:Y:S01]  /*01b0*/  LDG.E.EL R12, desc[UR4][R4.64] ;  /* 0x00000004040c7981 */ /* 0x0002a2000c2e1900 */
[----:B---3--:R-:W-:Y:S01]  /*01c0*/  IMAD.WIDE R2, R0, 0x4, R2 ;  /* 0x0000000400027825 */ /* 0x008fe200078e0202 */
[----:B-1----:R-:W1:Y:S05]  /*01d0*/  LDC.64 R4, c[0x0][0x238] ;  /* 0x00008e00ff047b82 */ /* 0x002e6a0000000a00 */
[----:B------:R-:W3:Y:S01]  /*01e0*/  LDG.E.64 R2, desc[UR4][R2.64] ;  /* 0x0000000402027981 */ /* 0x000ee2000c1e1b00 */
[----:B----4-:R-:W-:-:S04]  /*01f0*/  IMAD.WIDE R8, R13, 0x4, R8 ;  /* 0x000000040d087825 */ /* 0x010fc800078e0208 */
[----:B-----5:R-:W-:Y:S02]  /*0200*/  IMAD.WIDE R10, R13, 0x4, R10 ;  /* 0x000000040d0a7825 */ /* 0x020fe400078e020a */
[----:B------:R-:W4:Y:S04]  /*0210*/  LDG.E.EL R8, desc[UR4][R8.64] ;  /* 0x0000000408087981 */ /* 0x000f28000c2e1900 */
[----:B------:R-:W4:Y:S01]  /*0220*/  LDG.E.EL R11, desc[UR4][R10.64] ;  /* 0x000000040a0b7981 */ /* 0x000f22000c2e1900 */
[----:B------:R-:W-:Y:S02]  /*0230*/  IMAD.MOV.U32 R14, RZ, RZ, 0x3e800000 ;  /* 0x3e800000ff0e7424 */ /* 0x000fe400078e00ff */
[----:B-1----:R-:W-:-:S04]  /*0240*/  IMAD.WIDE R4, R0, 0x4, R4 ;  /* 0x0000000400047825 */ /* 0x002fc800078e0204 */
[----:B--2---:R-:W-:-:S04]  /*0250*/  FADD R6, R6, 9.9999997473787516356e-06 ;  /* 0x3727c5ac06067421 */ /* 0x004fc80000000000 */
[----:B------:R-:W1:Y:S02]  /*0260*/  MUFU.SQRT R7, R6 ;  /* 0x0000000600077308 */ /* 0x000e640000002000 */
[C---:B-1----:R-:W-:Y:S02]  /*0270*/  FSETP.GT.AND P0, PT, R7.reuse, 8.50705917302346158658e+37, PT ;  /* 0x7e8000000700780b */ /* 0x042fe40003f04000 */
[----:B------:R-:W-:-:S11]  /*0280*/  FSETP.GEU.AND P1, PT, R7, 1.175494350822287508e-38, PT ;  /* 0x008000000700780b */ /* 0x000fd60003f2e000 */
[----:B------:R-:W-:-:S04]  /*0290*/  @P0 FMUL R7, R7, 0.25 ;  /* 0x3e80000007070820 */ /* 0x000fc80000400000 */
[----:B------:R-:W-:-:S06]  /*02a0*/  @!P1 FMUL R7, R7, 16777216 ;  /* 0x4b80000007079820 */ /* 0x000fcc0000400000 */
[----:B------:R-:W1:Y:S01]  /*02b0*/  MUFU.RCP R7, R7 ;  /* 0x0000000700077308 */ /* 0x000e620000001000 */
[----:B------:R-:W-:Y:S01]  /*02c0*/  FSEL R14, R14, 1, P0 ;  /* 0x3f8000000e0e7808 */ /* 0x000fe20000000000 */
[----:B---3--:R-:W-:-:S04]  /*02d0*/  FADD R2, R2, -R12 ;  /* 0x8000000c02027221 */ /* 0x008fc80000000000 */
[----:B------:R-:W-:Y:S01]  /*02e0*/  @!P1 FMUL R14, R14, 16777216 ;  /* 0x4b8000000e0e9820 */ /* 0x000fe20000400000 */
[----:B------:R-:W-:-:S03]  /*02f0*/  FADD R3, R3, -R12 ;  /* 0x8000000c03037221 */ /* 0x000fc60000000000 */
[----:B-1----:R-:W-:-:S04]  /*0300*/  FMUL R14, R7, R14 ;  /* 0x0000000e070e7220 */ /* 0x002fc80000400000 */
[-C--:B------:R-:W-:Y:S01]  /*0310*/  FMUL R2, R2, R14.reuse ;  /* 0x0000000e02027220 */ /* 0x080fe20000400000 */
[----:B------:R-:W-:-:S03]  /*0320*/  FMUL R14, R3, R14 ;  /* 0x0000000e030e7220 */ /* 0x000fc60000400000 */
[C-C-:B----4-:R-:W-:Y:S01]  /*0330*/  FFMA R2, R8.reuse, R2, R11.reuse ;  /* 0x0000000208027223 */ /* 0x150fe2000000000b */
[----:B------:R-:W-:-:S04]  /*0340*/  FFMA R14, R8, R14, R11 ;  /* 0x0000000e080e7223 */ /* 0x000fc8000000000b */
[----:B------:R-:W-:Y:S02]  /*0350*/  FSETP.GEU.AND P0, PT, R2, RZ, PT ;  /* 0x000000ff0200720b */ /* 0x000fe40003f0e000 */
[----:B------:R-:W-:Y:S02]  /*0360*/  FSETP.GEU.AND P1, PT, R14, RZ, PT ;  /* 0x000000ff0e00720b */ /* 0x000fe40003f2e000 */
[----:B------:R-:W-:Y:S02]  /*0370*/  FSEL R2, R2, RZ, P0 ;  /* 0x000000ff02027208 */ /* 0x000fe40000000000 */
[----:B------:R-:W-:-:S05]  /*0380*/  FSEL R3, R14, RZ, P1 ;  /* 0x000000ff0e037208 */ /* 0x000fca0000800000 */
[----:B------:R-:W-:Y:S01]  /*0390*/  STG.E.64 desc[UR4][R4.64], R2 ;  /* 0x0000000204007986 */ /* 0x000fe2000c101b04 */
[----:B------:R-:W-:Y:S05]  /*03a0*/  EXIT ;  /* 0x000000000000794d */ /* 0x000fea0003800000 */
.L_x_0:
[----:B------:R-:W-:-:S00]  /*03b0*/  BRA `(.L_x_0) ;  /* 0xfffffffc00fc7947 */ /* 0x000fc0000383ffff */
[----:B------:R-:W-:-:S00]  /*03c0*/  NOP ;  /* 0x0000000000007918 */ /* 0x000fc00000000000 */
        /* <DEDUP_REMOVED lines=11> */
.L_x_1:


//--------------------- .nv.global.init           --------------------------
	.section	.nv.global.init,"aw",@progbits
.nv.global.init:
	.type		_$_str,@object
	.size		_$_str,(_$_str_$_2 - _$_str)
_$_str:
        /*0000*/ 	.byte	0x5f, 0x5f, 0x43, 0x55, 0x44, 0x41, 0x5f, 0x46, 0x54, 0x5a, 0x00
	.type		_$_str_$_2,@object
	.size		_$_str_$_2,(.L_1 - _$_str_$_2)
_$_str_$_2:
        /*000b*/ 	.byte	0x5f, 0x5f, 0x43, 0x55, 0x44, 0x41, 0x5f, 0x50, 0x52, 0x45, 0x43, 0x5f, 0x53, 0x51, 0x52, 0x54
        /*001b*/ 	.byte	0x00
.L_1:


//--------------------- .nv.constant0.triton_poi_fused__native_batch_norm_legit_no_training_relu_12 --------------------------
	.section	.nv.constant0.triton_poi_fused__native_batch_norm_legit_no_training_relu_12,"a",@progbits
	.sectionflags	@""
	.align	4
.nv.constant0.triton_poi_fused__native_batch_norm_legit_no_training_relu_12:
	.zero		580
